	.headerflags	@"EF_CUDA_TEXMODE_UNIFIED EF_CUDA_64BIT_ADDRESS EF_CUDA_ACCELERATORS EF_CUDA_SM90 EF_CUDA_VIRTUAL_SM(EF_CUDA_SM90)"
	.elftype	@"ET_EXEC"


//--------------------- .nv.info                  --------------------------
	.section	.nv.info,"",@"SHT_CUDA_INFO"
	.align	4


	//----- nvinfo : EIATTR_REGCOUNT
	.align		4
        /*0000*/ 	.byte	0x04, 0x2f
        /*0002*/ 	.short	(.L_3 - .L_2)
	.align		4
.L_2:
        /*0004*/ 	.word	index@(triton_poi_fused_cat_relu_19)
        /*0008*/ 	.word	0x0000001a


	//----- nvinfo : EIATTR_MIN_STACK_SIZE
	.align		4
.L_3:
        /*000c*/ 	.byte	0x04, 0x12
        /*000e*/ 	.short	(.L_5 - .L_4)
	.align		4
.L_4:
        /*0010*/ 	.word	index@(triton_poi_fused_cat_relu_19)
        /*0014*/ 	.word	0x00000000


	//----- nvinfo : EIATTR_FRAME_SIZE
	.align		4
.L_5:
        /*0018*/ 	.byte	0x04, 0x11
        /*001a*/ 	.short	(.L_7 - .L_6)
	.align		4
.L_6:
        /*001c*/ 	.word	index@(triton_poi_fused_cat_relu_19)
        /*0020*/ 	.word	0x00000000


	//----- nvinfo : EIATTR_MIN_STACK_SIZE
	.align		4
.L_7:
        /*0024*/ 	.byte	0x04, 0x12
        /*0026*/ 	.short	(.L_9 - .L_8)
	.align		4
.L_8:
        /*0028*/ 	.word	index@(triton_poi_fused_cat_relu_19)
        /*002c*/ 	.word	0x00000000
.L_9:


//--------------------- .nv.info.triton_poi_fused_cat_relu_19 --------------------------
	.section	.nv.info.triton_poi_fused_cat_relu_19,"",@"SHT_CUDA_INFO"
	.sectionflags	@""
	.align	4


	//----- nvinfo : EIATTR_CUDA_API_VERSION
	.align		4
        /*0000*/ 	.byte	0x04, 0x37
        /*0002*/ 	.short	(.L_11 - .L_10)
.L_10:
        /*0004*/ 	.word	0x0000007c


	//----- nvinfo : EIATTR_KPARAM_INFO
	.align		4
.L_11:
        /*0008*/ 	.byte	0x04, 0x17
        /*000a*/ 	.short	(.L_13 - .L_12)
.L_12:
        /*000c*/ 	.word	0x00000000
        /*0010*/ 	.short	0x0007
        /*0012*/ 	.short	0x0038
        /*0014*/ 	.byte	0x00, 0xf0, 0x11, 0x00


	//----- nvinfo : EIATTR_KPARAM_INFO
	.align		4
.L_13:
        /*0018*/ 	.byte	0x04, 0x17
        /*001a*/ 	.short	(.L_15 - .L_14)
.L_14:
        /*001c*/ 	.word	0x00000000
        /*0020*/ 	.short	0x0006
        /*0022*/ 	.short	0x0030
        /*0024*/ 	.byte	0x00, 0xf4, 0x21, 0x00


	//----- nvinfo : EIATTR_KPARAM_INFO
	.align		4
.L_15:
        /*0028*/ 	.byte	0x04, 0x17
        /*002a*/ 	.short	(.L_17 - .L_16)
.L_16:
        /*002c*/ 	.word	0x00000000
        /*0030*/ 	.short	0x0005
        /*0032*/ 	.short	0x0028
        /*0034*/ 	.byte	0x00, 0xf4, 0x21, 0x00


	//----- nvinfo : EIATTR_KPARAM_INFO
	.align		4
.L_17:
        /*0038*/ 	.byte	0x04, 0x17
        /*003a*/ 	.short	(.L_19 - .L_18)
.L_18:
        /*003c*/ 	.word	0x00000000
        /*0040*/ 	.short	0x0004
        /*0042*/ 	.short	0x0020
        /*0044*/ 	.byte	0x00, 0xf4, 0x21, 0x00


	//----- nvinfo : EIATTR_KPARAM_INFO
	.align		4
.L_19:
        /*0048*/ 	.byte	0x04, 0x17
        /*004a*/ 	.short	(.L_21 - .L_20)
.L_20:
        /*004c*/ 	.word	0x00000000
        /*0050*/ 	.short	0x0003
        /*0052*/ 	.short	0x0018
        /*0054*/ 	.byte	0x00, 0xf4, 0x21, 0x00


	//----- nvinfo : EIATTR_KPARAM_INFO
	.align		4
.L_21:
        /*0058*/ 	.byte	0x04, 0x17
        /*005a*/ 	.short	(.L_23 - .L_22)
.L_22:
        /*005c*/ 	.word	0x00000000
        /*0060*/ 	.short	0x0002
        /*0062*/ 	.short	0x0010
        /*0064*/ 	.byte	0x00, 0xf4, 0x21, 0x00


	//----- nvinfo : EIATTR_KPARAM_INFO
	.align		4
.L_23:
        /*0068*/ 	.byte	0x04, 0x17
        /*006a*/ 	.short	(.L_25 - .L_24)
.L_24:
        /*006c*/ 	.word	0x00000000
        /*0070*/ 	.short	0x0001
        /*0072*/ 	.short	0x0008
        /*0074*/ 	.byte	0x00, 0xf4, 0x21, 0x00


	//----- nvinfo : EIATTR_KPARAM_INFO
	.align		4
.L_25:
        /*0078*/ 	.byte	0x04, 0x17
        /*007a*/ 	.short	(.L_27 - .L_26)
.L_26:
        /*007c*/ 	.word	0x00000000
        /*0080*/ 	.short	0x0000
        /*0082*/ 	.short	0x0000
        /*0084*/ 	.byte	0x00, 0xf4, 0x21, 0x00


	//----- nvinfo : EIATTR_SPARSE_MMA_MASK
	.align		4
.L_27:
        /*0088*/ 	.byte	0x03, 0x50
        /*008a*/ 	.short	0x0000


	//----- nvinfo : EIATTR_MAXREG_COUNT
	.align		4
        /*008c*/ 	.byte	0x03, 0x1b
        /*008e*/ 	.short	0x00ff


	//----- nvinfo : EIATTR_EXIT_INSTR_OFFSETS
	.align		4
        /*0090*/ 	.byte	0x04, 0x1c
        /*0092*/ 	.short	(.L_29 - .L_28)


	//   ....[0]....
.L_28:
        /*0094*/ 	.word	0x00000550


	//----- nvinfo : EIATTR_REQNTID
	.align		4
.L_29:
        /*0098*/ 	.byte	0x04, 0x10
        /*009a*/ 	.short	(.L_31 - .L_30)
.L_30:
        /*009c*/ 	.word	0x00000080
        /*00a0*/ 	.word	0x00000001
        /*00a4*/ 	.word	0x00000001


	//----- nvinfo : EIATTR_CBANK_PARAM_SIZE
	.align		4
.L_31:
        /*00a8*/ 	.byte	0x03, 0x19
        /*00aa*/ 	.short	0x003c


	//----- nvinfo : EIATTR_PARAM_CBANK
	.align		4
        /*00ac*/ 	.byte	0x04, 0x0a
        /*00ae*/ 	.short	(.L_33 - .L_32)
	.align		4
.L_32:
        /*00b0*/ 	.word	index@(.nv.constant0.triton_poi_fused_cat_relu_19)
        /*00b4*/ 	.short	0x0210
        /*00b6*/ 	.short	0x003c


	//----- nvinfo : EIATTR_SW_WAR
	.align		4
.L_33:
        /*00b8*/ 	.byte	0x04, 0x36
        /*00ba*/ 	.short	(.L_35 - .L_34)
.L_34:
        /*00bc*/ 	.word	0x00000008
.L_35:


//--------------------- .nv.callgraph             --------------------------
	.section	.nv.callgraph,"",@"SHT_CUDA_CALLGRAPH"
	.align	4
	.sectionentsize	8
	.align		4
        /*0000*/ 	.word	0x00000000
	.align		4
        /*0004*/ 	.word	0xffffffff
	.align		4
        /*0008*/ 	.word	0x00000000
	.align		4
        /*000c*/ 	.word	0xfffffffe
	.align		4
        /*0010*/ 	.word	0x00000000
	.align		4
        /*0014*/ 	.word	0xfffffffd
	.align		4
        /*0018*/ 	.word	0x00000000
	.align		4
        /*001c*/ 	.word	0xfffffffc


//--------------------- .nv.constant4             --------------------------
	.section	.nv.constant4,"a",@progbits
	.align	8
	.align		8
.nv.constant4:
        /*0000*/ 	.dword	_$_str
	.align		8
        /*0008*/ 	.dword	_$_str_$_2


//--------------------- .text.triton_poi_fused_cat_relu_19 --------------------------
	.section	.text.triton_poi_fused_cat_relu_19,"ax",@progbits
	.align	128
        .global         triton_poi_fused_cat_relu_19
        .type           triton_poi_fused_cat_relu_19,@function
        .size           triton_poi_fused_cat_relu_19,(.L_x_1 - triton_poi_fused_cat_relu_19)
        .other          triton_poi_fused_cat_relu_19,@"STO_CUDA_ENTRY STV_DEFAULT"
triton_poi_fused_cat_relu_19:
.text.triton_poi_fused_cat_relu_19:
[----:B------:R-:W-:Y:S01]  /*0000*/  LDC R1, c[0x0][0x28] ;  /* 0x00000a00ff017b82 */ /* 0x000fe20000000800 */
[----:B------:R-:W1:Y:S07]  /*0010*/  S2R R0, SR_TID.X ;  /* 0x0000000000007919 */ /* 0x000e6e0000002100 */
[----:B------:R-:W2:Y:S01]  /*0020*/  LDC.64 R8, c[0x0][0x220] ;  /* 0x00008800ff087b82 */ /* 0x000ea20000000a00 */
[----:B------:R-:W-:Y:S01]  /*0030*/  ULDC.64 UR4, c[0x0][0x208] ;  /* 0x0000820000047ab9 */ /* 0x000fe20000000a00 */
[----:B------:R-:W3:Y:S06]  /*0040*/  S2R R3, SR_CTAID.X ;  /* 0x0000000000037919 */ /* 0x000eec0000002500 */
[----:B------:R-:W4:Y:S08]  /*0050*/  LDC.64 R22, c[0x0][0x218] ;  /* 0x00008600ff167b82 */ /* 0x000f300000000a00 */
[----:B------:R-:W5:Y:S08]  /*0060*/  LDC.64 R20, c[0x0][0x210] ;  /* 0x00008400ff147b82 */ /* 0x000f700000000a00 */
[----:B------:R-:W4:Y:S01]  /*0070*/  LDC.64 R18, c[0x0][0x228] ;  /* 0x00008a00ff127b82 */ /* 0x000f220000000a00 */
[----:B-1----:R-:W-:-:S07]  /*0080*/  IMAD.SHL.U32 R0, R0, 0x2, RZ ;  /* 0x0000000200007824 */ /* 0x002fce00078e00ff */
[----:B------:R-:W1:Y:S01]  /*0090*/  LDC.64 R16, c[0x0][0x230] ;  /* 0x00008c00ff107b82 */ /* 0x000e620000000a00 */
[----:B------:R-:W-:-:S07]  /*00a0*/  LOP3.LUT R0, R0, 0xfe, RZ, 0xc0, !PT ;  /* 0x000000fe00007812 */ /* 0x000fce00078ec0ff */
[----:B------:R-:W1:Y:S01]  /*00b0*/  LDC.64 R12, c[0x0][0x238] ;  /* 0x00008e00ff0c7b82 */ /* 0x000e620000000a00 */
[----:B---3--:R-:W-:-:S05]  /*00c0*/  IMAD R0, R3, 0x100, R0 ;  /* 0x0000010003007824 */ /* 0x008fca00078e0200 */
[----:B------:R-:W-:-:S04]  /*00d0*/  SHF.R.S32.HI R3, RZ, 0x1f, R0 ;  /* 0x0000001fff037819 */ /* 0x000fc80000011400 */
[----:B------:R-:W-:-:S04]  /*00e0*/  LEA.HI R4, R3, R0, RZ, 0xa ;  /* 0x0000000003047211 */ /* 0x000fc800078f50ff */
[----:B------:R-:W-:-:S05]  /*00f0*/  LOP3.LUT R3, R4, 0xfffffc00, RZ, 0xc0, !PT ;  /* 0xfffffc0004037812 */ /* 0x000fca00078ec0ff */
[----:B------:R-:W-:Y:S01]  /*0100*/  IMAD.IADD R14, R0, 0x1, -R3 ;  /* 0x00000001000e7824 */ /* 0x000fe200078e0a03 */
[----:B------:R-:W-:-:S03]  /*0110*/  CS2R R2, SRZ ;  /* 0x0000000000027805 */ /* 0x000fc6000001ff00 */
[C---:B--2---:R-:W-:Y:S01]  /*0120*/  IMAD.WIDE R8, R14.reuse, 0x4, R8 ;  /* 0x000000040e087825 */ /* 0x044fe200078e0208 */
[----:B------:R-:W-:-:S13]  /*0130*/  ISETP.GE.AND P3, PT, R14, 0x200, PT ;  /* 0x000002000e00780c */ /* 0x000fda0003f66270 */
[----:B------:R2:W3:Y:S01]  /*0140*/  @!P3 LDG.E.EL.64 R2, desc[UR4][R8.64] ;  /* 0x000000040802b981 */ /* 0x0004e2000c2e1b00 */
[----:B------:R-:W-:Y:S02]  /*0150*/  SHF.R.S32.HI R15, RZ, 0xa, R4 ;  /* 0x0000000aff0f7819 */ /* 0x000fe40000011404 */
[----:B------:R-:W-:Y:S01]  /*0160*/  CS2R R4, SRZ ;  /* 0x0000000000047805 */ /* 0x000fe2000001ff00 */
[----:B----4-:R-:W-:Y:S01]  /*0170*/  IMAD.WIDE R22, R14, 0x4, R22 ;  /* 0x000000040e167825 */ /* 0x010fe200078e0216 */
[----:B------:R-:W-:-:S03]  /*0180*/  CS2R R6, SRZ ;  /* 0x0000000000067805 */ /* 0x000fc6000001ff00 */
[----:B------:R-:W-:Y:S01]  /*0190*/  IMAD R15, R15, 0x200, R14 ;  /* 0x000002000f0f7824 */ /* 0x000fe200078e020e */
[----:B------:R-:W4:Y:S03]  /*01a0*/  @!P3 LDG.E.EL.64 R4, desc[UR4][R22.64] ;  /* 0x000000041604b981 */ /* 0x000f26000c2e1b00 */
[----:B-----5:R-:W-:-:S05]  /*01b0*/  IMAD.WIDE R20, R15, 0x4, R20 ;  /* 0x000000040f147825 */ /* 0x020fca00078e0214 */
[----:B------:R-:W5:Y:S01]  /*01c0*/  @!P3 LDG.E.EL.64 R6, desc[UR4][R20.64] ;  /* 0x000000041406b981 */ /* 0x000f62000c2e1b00 */
[C---:B------:R-:W-:Y:S02]  /*01d0*/  ISETP.GT.AND P2, PT, R14.reuse, 0x1ff, PT ;  /* 0x000001ff0e00780c */ /* 0x040fe40003f44270 */
[----:B--2---:R-:W-:Y:S02]  /*01e0*/  CS2R R8, SRZ ;  /* 0x0000000000087805 */ /* 0x004fe4000001ff00 */
[----:B------:R-:W-:Y:S01]  /*01f0*/  CS2R R10, SRZ ;  /* 0x00000000000a7805 */ /* 0x000fe2000001ff00 */
[----:B0-----:R-:W-:-:S04]  /*0200*/  IMAD.WIDE R18, R14, 0x4, R18 ;  /* 0x000000040e127825 */ /* 0x001fc800078e0212 */
[----:B-1----:R-:W-:Y:S01]  /*0210*/  IMAD.WIDE R16, R14, 0x4, R16 ;  /* 0x000000040e107825 */ /* 0x002fe200078e0210 */
[----:B------:R-:W2:Y:S03]  /*0220*/  @!P3 LDG.E.EL.64 R8, desc[UR4][R18.64] ;  /* 0x000000041208b981 */ /* 0x000ea6000c2e1b00 */
[----:B------:R-:W-:Y:S01]  /*0230*/  IMAD.WIDE R14, R15, 0x4, R12 ;  /* 0x000000040f0e7825 */ /* 0x000fe200078e020c */
[----:B------:R-:W2:Y:S01]  /*0240*/  @!P3 LDG.E.EL.64 R10, desc[UR4][R16.64] ;  /* 0x00000004100ab981 */ /* 0x000ea2000c2e1b00 */
[----:B------:R-:W-:-:S06]  /*0250*/  CS2R R12, SRZ ;  /* 0x00000000000c7805 */ /* 0x000fcc000001ff00 */
[----:B------:R0:W2:Y:S02]  /*0260*/  @P2 LDG.E.EL.64 R12, desc[UR4][R14.64+-0x800] ;  /* 0xfff800040e0c2981 */ /* 0x0000a4000c2e1b00 */
[----:B0-----:R-:W-:Y:S01]  /*0270*/  IMAD.MOV.U32 R15, RZ, RZ, 0x3e800000 ;  /* 0x3e800000ff0f7424 */ /* 0x001fe200078e00ff */
[----:B---3--:R-:W-:Y:S02]  /*0280*/  SEL R2, R2, RZ, !P3 ;  /* 0x000000ff02027207 */ /* 0x008fe40005800000 */
[----:B------:R-:W-:-:S03]  /*0290*/  SEL R3, R3, RZ, !P3 ;  /* 0x000000ff03037207 */ /* 0x000fc60005800000 */
[----:B------:R-:W-:-:S04]  /*02a0*/  FADD R2, R2, 9.9999997473787516356e-06 ;  /* 0x3727c5ac02027421 */ /* 0x000fc80000000000 */
[----:B------:R-:W0:Y:S01]  /*02b0*/  MUFU.SQRT R20, R2 ;  /* 0x0000000200147308 */ /* 0x000e220000002000 */
[----:B------:R-:W-:-:S07]  /*02c0*/  FADD R3, R3, 9.9999997473787516356e-06 ;  /* 0x3727c5ac03037421 */ /* 0x000fce0000000000 */
[----:B------:R-:W1:Y:S01]  /*02d0*/  MUFU.SQRT R18, R3 ;  /* 0x0000000300127308 */ /* 0x000e620000002000 */
[C---:B0-----:R-:W-:Y:S02]  /*02e0*/  FSETP.GT.AND P0, PT, R20.reuse, 8.50705917302346158658e+37, PT ;  /* 0x7e8000001400780b */ /* 0x041fe40003f04000 */
[----:B------:R-:W-:Y:S02]  /*02f0*/  FSETP.GEU.AND P4, PT, R20, 1.175494350822287508e-38, PT ;  /* 0x008000001400780b */ /* 0x000fe40003f8e000 */
[C---:B-1----:R-:W-:Y:S02]  /*0300*/  FSETP.GT.AND P1, PT, R18.reuse, 8.50705917302346158658e+37, PT ;  /* 0x7e8000001200780b */ /* 0x042fe40003f24000 */
[----:B------:R-:W-:-:S07]  /*0310*/  FSETP.GEU.AND P5, PT, R18, 1.175494350822287508e-38, PT ;  /* 0x008000001200780b */ /* 0x000fce0003fae000 */
[----:B------:R-:W-:-:S04]  /*0320*/  @P0 FMUL R20, R20, 0.25 ;  /* 0x3e80000014140820 */ /* 0x000fc80000400000 */
[----:B------:R-:W-:Y:S01]  /*0330*/  @!P4 FMUL R20, R20, 16777216 ;  /* 0x4b8000001414c820 */ /* 0x000fe20000400000 */
[----:B------:R-:W-:-:S05]  /*0340*/  @P1 FMUL R18, R18, 0.25 ;  /* 0x3e80000012121820 */ /* 0x000fca0000400000 */
[----:B------:R-:W0:Y:S01]  /*0350*/  MUFU.RCP R20, R20 ;  /* 0x0000001400147308 */ /* 0x000e220000001000 */
[----:B------:R-:W-:Y:S01]  /*0360*/  @!P5 FMUL R18, R18, 16777216 ;  /* 0x4b8000001212d820 */ /* 0x000fe20000400000 */
[----:B------:R-:W-:-:S06]  /*0370*/  FSEL R3, R15, 1, P0 ;  /* 0x3f8000000f037808 */ /* 0x000fcc0000000000 */
[----:B------:R-:W1:Y:S01]  /*0380*/  MUFU.RCP R18, R18 ;  /* 0x0000001200127308 */ /* 0x000e620000001000 */
[----:B------:R-:W-:Y:S01]  /*0390*/  @!P4 FMUL R3, R3, 16777216 ;  /* 0x4b8000000303c820 */ /* 0x000fe20000400000 */
[----:B----4-:R-:W-:Y:S02]  /*03a0*/  SEL R17, R4, RZ, !P3 ;  /* 0x000000ff04117207 */ /* 0x010fe40005800000 */
[----:B-----5:R-:W-:Y:S02]  /*03b0*/  SEL R4, R7, RZ, !P3 ;  /* 0x000000ff07047207 */ /* 0x020fe40005800000 */
[----:B------:R-:W-:Y:S02]  /*03c0*/  FSEL R15, R15, 1, P1 ;  /* 0x3f8000000f0f7808 */ /* 0x000fe40000800000 */
[----:B------:R-:W-:Y:S01]  /*03d0*/  SEL R7, R5, RZ, !P3 ;  /* 0x000000ff05077207 */ /* 0x000fe20005800000 */
[----:B0-----:R-:W-:Y:S02]  /*03e0*/  FMUL R5, R20, R3 ;  /* 0x0000000314057220 */ /* 0x001fe40000400000 */
[----:B------:R-:W0:Y:S01]  /*03f0*/  LDC.64 R2, c[0x0][0x240] ;  /* 0x00009000ff027b82 */ /* 0x000e220000000a00 */
[----:B------:R-:W-:Y:S01]  /*0400*/  SEL R6, R6, RZ, !P3 ;  /* 0x000000ff06067207 */ /* 0x000fe20005800000 */
[----:B------:R-:W-:Y:S01]  /*0410*/  @!P5 FMUL R15, R15, 16777216 ;  /* 0x4b8000000f0fd820 */ /* 0x000fe20000400000 */
[----:B------:R-:W-:-:S03]  /*0420*/  FADD R4, R4, -R7 ;  /* 0x8000000704047221 */ /* 0x000fc60000000000 */
[----:B------:R-:W-:Y:S01]  /*0430*/  FADD R6, R6, -R17 ;  /* 0x8000001106067221 */ /* 0x000fe20000000000 */
[----:B-1----:R-:W-:Y:S01]  /*0440*/  FMUL R15, R18, R15 ;  /* 0x0000000f120f7220 */ /* 0x002fe20000400000 */
[----:B--2---:R-:W-:Y:S02]  /*0450*/  SEL R8, R8, RZ, !P3 ;  /* 0x000000ff08087207 */ /* 0x004fe40005800000 */
[----:B------:R-:W-:Y:S01]  /*0460*/  SEL R9, R9, RZ, !P3 ;  /* 0x000000ff09097207 */ /* 0x000fe20005800000 */
[----:B------:R-:W-:Y:S01]  /*0470*/  FMUL R5, R6, R5 ;  /* 0x0000000506057220 */ /* 0x000fe20000400000 */
[----:B------:R-:W-:Y:S01]  /*0480*/  SEL R10, R10, RZ, !P3 ;  /* 0x000000ff0a0a7207 */ /* 0x000fe20005800000 */
[----:B------:R-:W-:Y:S01]  /*0490*/  FMUL R4, R4, R15 ;  /* 0x0000000f04047220 */ /* 0x000fe20000400000 */
[----:B------:R-:W-:-:S03]  /*04a0*/  SEL R11, R11, RZ, !P3 ;  /* 0x000000ff0b0b7207 */ /* 0x000fc60005800000 */
[----:B------:R-:W-:Y:S01]  /*04b0*/  FFMA R10, R5, R8, R10 ;  /* 0x00000008050a7223 */ /* 0x000fe2000000000a */
[----:B------:R-:W-:Y:S01]  /*04c0*/  @P3 SEL R10, R12, RZ, P2 ;  /* 0x000000ff0c0a3207 */ /* 0x000fe20001000000 */
[----:B------:R-:W-:Y:S01]  /*04d0*/  FFMA R11, R4, R9, R11 ;  /* 0x00000009040b7223 */ /* 0x000fe2000000000b */
[----:B------:R-:W-:Y:S02]  /*04e0*/  @P3 SEL R11, R13, RZ, P2 ;  /* 0x000000ff0d0b3207 */ /* 0x000fe40001000000 */
[----:B------:R-:W-:Y:S02]  /*04f0*/  FSETP.GEU.AND P0, PT, R10, RZ, PT ;  /* 0x000000ff0a00720b */ /* 0x000fe40003f0e000 */
[C---:B------:R-:W-:Y:S01]  /*0500*/  FSETP.GEU.AND P1, PT, R11.reuse, RZ, PT ;  /* 0x000000ff0b00720b */ /* 0x040fe20003f2e000 */
[----:B0-----:R-:W-:Y:S01]  /*0510*/  IMAD.WIDE R2, R0, 0x4, R2 ;  /* 0x0000000400027825 */ /* 0x001fe200078e0202 */
[----:B------:R-:W-:Y:S02]  /*0520*/  FSEL R10, R10, RZ, P0 ;  /* 0x000000ff0a0a7208 */ /* 0x000fe40000000000 */
[----:B------:R-:W-:-:S05]  /*0530*/  FSEL R11, R11, RZ, P1 ;  /* 0x000000ff0b0b7208 */ /* 0x000fca0000800000 */
[----:B------:R-:W-:Y:S01]  /*0540*/  STG.E.64 desc[UR4][R2.64], R10 ;  /* 0x0000000a02007986 */ /* 0x000fe2000c101b04 */
[----:B------:R-:W-:Y:S05]  /*0550*/  EXIT ;  /* 0x000000000000794d */ /* 0x000fea0003800000 */
.L_x_0:
[----:B------:R-:W-:-:S00]  /*0560*/  BRA `(.L_x_0) ;  /* 0xfffffffc00fc7947 */ /* 0x000fc0000383ffff */
[----:B------:R-:W-:-:S00]  /*0570*/  NOP ;  /* 0x0000000000007918 */ /* 0x000fc00000000000 */
        /* <DEDUP_REMOVED lines=8> */
.L_x_1:


//--------------------- .nv.global.init           --------------------------
	.section	.nv.global.init,"aw",@progbits
.nv.global.init:
	.type		_$_str,@object
	.size		_$_str,(_$_str_$_2 - _$_str)
_$_str:
        /*0000*/ 	.byte	0x5f, 0x5f, 0x43, 0x55, 0x44, 0x41, 0x5f, 0x46, 0x54, 0x5a, 0x00
	.type		_$_str_$_2,@object
	.size		_$_str_$_2,(.L_1 - _$_str_$_2)
_$_str_$_2:
        /*000b*/ 	.byte	0x5f, 0x5f, 0x43, 0x55, 0x44, 0x41, 0x5f, 0x50, 0x52, 0x45, 0x43, 0x5f, 0x53, 0x51, 0x52, 0x54
        /*001b*/ 	.byte	0x00
.L_1:


//--------------------- .nv.constant0.triton_poi_fused_cat_relu_19 --------------------------
	.section	.nv.constant0.triton_poi_fused_cat_relu_19,"a",@progbits
	.sectionflags	@""
	.align	4
.nv.constant0.triton_poi_fused_cat_relu_19:
	.zero		588
